//
// Generated by NVIDIA NVVM Compiler
//
// Compiler Build ID: CL-36424714
// Cuda compilation tools, release 13.0, V13.0.88
// Based on NVVM 20.0.0
//

.version 9.0
.target sm_100
.address_size 64

	// .globl	_Z14softmax_kernelPfiiiifb
// _ZZ14softmax_kernelPfiiiifbE5s_max has been demoted
// _ZZ14softmax_kernelPfiiiifbE5s_sum has been demoted
// _ZZ16block_reduce_maxILi128EEffE6shared has been demoted
// _ZZ16block_reduce_sumILi128EEffE6shared has been demoted

.visible .entry _Z14softmax_kernelPfiiiifb(
	.param .u64 .ptr .align 1 _Z14softmax_kernelPfiiiifb_param_0,
	.param .u32 _Z14softmax_kernelPfiiiifb_param_1,
	.param .u32 _Z14softmax_kernelPfiiiifb_param_2,
	.param .u32 _Z14softmax_kernelPfiiiifb_param_3,
	.param .u32 _Z14softmax_kernelPfiiiifb_param_4,
	.param .f32 _Z14softmax_kernelPfiiiifb_param_5,
	.param .u8 _Z14softmax_kernelPfiiiifb_param_6
)
{
	.reg .pred 	%p<27>;
	.reg .b32 	%r<65>;
	.reg .b32 	%f<83>;
	.reg .b64 	%rd<9>;
	// demoted variable
	.shared .align 4 .f32 _ZZ14softmax_kernelPfiiiifbE5s_max;
	// demoted variable
	.shared .align 4 .f32 _ZZ14softmax_kernelPfiiiifbE5s_sum;
	// demoted variable
	.shared .align 4 .b8 _ZZ16block_reduce_maxILi128EEffE6shared[16];
	// demoted variable
	.shared .align 4 .b8 _ZZ16block_reduce_sumILi128EEffE6shared[16];
	ld.param.u64 	%rd2, [_Z14softmax_kernelPfiiiifb_param_0];
	ld.param.u32 	%r13, [_Z14softmax_kernelPfiiiifb_param_4];
	cvta.to.global.u64 	%rd1, %rd2;
	mov.u32 	%r14, %ctaid.x;
	mul.lo.s32 	%r1, %r13, %r14;
	mov.u32 	%r64, %tid.x;
	setp.ge.s32 	%p1, %r64, %r13;
	mov.f32 	%f78, 0fD01502F9;
	@%p1 bra 	$L__BB0_3;
	mov.f32 	%f78, 0fD01502F9;
	mov.u32 	%r3, %ntid.x;
	mov.u32 	%r62, %r64;
$L__BB0_2:
	add.s32 	%r15, %r62, %r1;
	mul.wide.s32 	%rd3, %r15, 4;
	add.s64 	%rd4, %rd1, %rd3;
	ld.global.f32 	%f20, [%rd4];
	max.f32 	%f78, %f78, %f20;
	add.s32 	%r62, %r62, %r3;
	setp.lt.s32 	%p2, %r62, %r13;
	@%p2 bra 	$L__BB0_2;
$L__BB0_3:
	and.b32  	%r6, %r64, 31;
	mov.b32 	%r16, %f78;
	shfl.sync.bfly.b32	%r17|%p3, %r16, 16, 31, -1;
	mov.b32 	%f21, %r17;
	max.f32 	%f22, %f78, %f21;
	mov.b32 	%r18, %f22;
	shfl.sync.bfly.b32	%r19|%p4, %r18, 8, 31, -1;
	mov.b32 	%f23, %r19;
	max.f32 	%f24, %f22, %f23;
	mov.b32 	%r20, %f24;
	shfl.sync.bfly.b32	%r21|%p5, %r20, 4, 31, -1;
	mov.b32 	%f25, %r21;
	max.f32 	%f26, %f24, %f25;
	mov.b32 	%r22, %f26;
	shfl.sync.bfly.b32	%r23|%p6, %r22, 2, 31, -1;
	mov.b32 	%f27, %r23;
	max.f32 	%f28, %f26, %f27;
	mov.b32 	%r24, %f28;
	shfl.sync.bfly.b32	%r25|%p7, %r24, 1, 31, -1;
	mov.b32 	%f29, %r25;
	max.f32 	%f4, %f28, %f29;
	setp.ne.s32 	%p8, %r6, 0;
	@%p8 bra 	$L__BB0_5;
	shr.u32 	%r26, %r64, 3;
	mov.u32 	%r27, _ZZ16block_reduce_maxILi128EEffE6shared;
	add.s32 	%r28, %r27, %r26;
	st.shared.f32 	[%r28], %f4;
$L__BB0_5:
	bar.sync 	0;
	setp.gt.u32 	%p9, %r6, 3;
	mov.f32 	%f79, 0fD01502F9;
	@%p9 bra 	$L__BB0_7;
	shl.b32 	%r29, %r6, 2;
	mov.u32 	%r30, _ZZ16block_reduce_maxILi128EEffE6shared;
	add.s32 	%r31, %r30, %r29;
	ld.shared.f32 	%f79, [%r31];
$L__BB0_7:
	mov.b32 	%r32, %f79;
	shfl.sync.bfly.b32	%r33|%p10, %r32, 2, 31, -1;
	mov.b32 	%f31, %r33;
	max.f32 	%f32, %f79, %f31;
	mov.b32 	%r34, %f32;
	shfl.sync.bfly.b32	%r35|%p11, %r34, 1, 31, -1;
	mov.b32 	%f33, %r35;
	max.f32 	%f7, %f32, %f33;
	bar.sync 	0;
	setp.ne.s32 	%p12, %r64, 0;
	@%p12 bra 	$L__BB0_9;
	st.shared.f32 	[_ZZ14softmax_kernelPfiiiifbE5s_max], %f7;
$L__BB0_9:
	setp.ge.s32 	%p13, %r64, %r13;
	mov.f32 	%f81, 0f00000000;
	@%p13 bra 	$L__BB0_12;
	ld.shared.f32 	%f8, [_ZZ14softmax_kernelPfiiiifbE5s_max];
	mov.f32 	%f81, 0f00000000;
	mov.u32 	%r7, %ntid.x;
	mov.u32 	%r63, %r64;
$L__BB0_11:
	add.s32 	%r36, %r63, %r1;
	mul.wide.s32 	%rd5, %r36, 4;
	add.s64 	%rd6, %rd1, %rd5;
	ld.global.f32 	%f36, [%rd6];
	sub.f32 	%f37, %f36, %f8;
	fma.rn.f32 	%f38, %f37, 0f3BBB989D, 0f3F000000;
	cvt.sat.f32.f32 	%f39, %f38;
	mov.f32 	%f40, 0f4B400001;
	mov.f32 	%f41, 0f437C0000;
	fma.rm.f32 	%f42, %f39, %f41, %f40;
	add.f32 	%f43, %f42, 0fCB40007F;
	neg.f32 	%f44, %f43;
	fma.rn.f32 	%f45, %f37, 0f3FB8AA3B, %f44;
	fma.rn.f32 	%f46, %f37, 0f32A57060, %f45;
	mov.b32 	%r37, %f42;
	shl.b32 	%r38, %r37, 23;
	mov.b32 	%f47, %r38;
	ex2.approx.ftz.f32 	%f48, %f46;
	fma.rn.f32 	%f81, %f48, %f47, %f81;
	add.s32 	%r63, %r63, %r7;
	setp.lt.s32 	%p14, %r63, %r13;
	@%p14 bra 	$L__BB0_11;
$L__BB0_12:
	setp.ne.s32 	%p15, %r6, 0;
	mov.b32 	%r39, %f81;
	shfl.sync.bfly.b32	%r40|%p16, %r39, 16, 31, -1;
	mov.b32 	%f49, %r40;
	add.f32 	%f50, %f81, %f49;
	mov.b32 	%r41, %f50;
	shfl.sync.bfly.b32	%r42|%p17, %r41, 8, 31, -1;
	mov.b32 	%f51, %r42;
	add.f32 	%f52, %f50, %f51;
	mov.b32 	%r43, %f52;
	shfl.sync.bfly.b32	%r44|%p18, %r43, 4, 31, -1;
	mov.b32 	%f53, %r44;
	add.f32 	%f54, %f52, %f53;
	mov.b32 	%r45, %f54;
	shfl.sync.bfly.b32	%r46|%p19, %r45, 2, 31, -1;
	mov.b32 	%f55, %r46;
	add.f32 	%f56, %f54, %f55;
	mov.b32 	%r47, %f56;
	shfl.sync.bfly.b32	%r48|%p20, %r47, 1, 31, -1;
	mov.b32 	%f57, %r48;
	add.f32 	%f12, %f56, %f57;
	@%p15 bra 	$L__BB0_14;
	shr.u32 	%r49, %r64, 3;
	mov.u32 	%r50, _ZZ16block_reduce_sumILi128EEffE6shared;
	add.s32 	%r51, %r50, %r49;
	st.shared.f32 	[%r51], %f12;
$L__BB0_14:
	setp.gt.u32 	%p21, %r6, 3;
	bar.sync 	0;
	mov.f32 	%f82, 0f00000000;
	@%p21 bra 	$L__BB0_16;
	shl.b32 	%r52, %r6, 2;
	mov.u32 	%r53, _ZZ16block_reduce_sumILi128EEffE6shared;
	add.s32 	%r54, %r53, %r52;
	ld.shared.f32 	%f82, [%r54];
$L__BB0_16:
	setp.ne.s32 	%p22, %r64, 0;
	mov.b32 	%r55, %f82;
	shfl.sync.bfly.b32	%r56|%p23, %r55, 2, 31, -1;
	mov.b32 	%f59, %r56;
	add.f32 	%f60, %f82, %f59;
	mov.b32 	%r57, %f60;
	shfl.sync.bfly.b32	%r58|%p24, %r57, 1, 31, -1;
	mov.b32 	%f61, %r58;
	add.f32 	%f15, %f60, %f61;
	bar.sync 	0;
	@%p22 bra 	$L__BB0_18;
	st.shared.f32 	[_ZZ14softmax_kernelPfiiiifbE5s_sum], %f15;
$L__BB0_18:
	setp.ge.s32 	%p25, %r64, %r13;
	@%p25 bra 	$L__BB0_21;
	ld.shared.f32 	%f16, [_ZZ14softmax_kernelPfiiiifbE5s_max];
	ld.shared.f32 	%f17, [_ZZ14softmax_kernelPfiiiifbE5s_sum];
	mov.u32 	%r10, %ntid.x;
$L__BB0_20:
	add.s32 	%r59, %r64, %r1;
	mul.wide.s32 	%rd7, %r59, 4;
	add.s64 	%rd8, %rd1, %rd7;
	ld.global.f32 	%f62, [%rd8];
	sub.f32 	%f63, %f62, %f16;
	fma.rn.f32 	%f64, %f63, 0f3BBB989D, 0f3F000000;
	cvt.sat.f32.f32 	%f65, %f64;
	mov.f32 	%f66, 0f4B400001;
	mov.f32 	%f67, 0f437C0000;
	fma.rm.f32 	%f68, %f65, %f67, %f66;
	add.f32 	%f69, %f68, 0fCB40007F;
	neg.f32 	%f70, %f69;
	fma.rn.f32 	%f71, %f63, 0f3FB8AA3B, %f70;
	fma.rn.f32 	%f72, %f63, 0f32A57060, %f71;
	mov.b32 	%r60, %f68;
	shl.b32 	%r61, %r60, 23;
	mov.b32 	%f73, %r61;
	ex2.approx.ftz.f32 	%f74, %f72;
	mul.f32 	%f75, %f74, %f73;
	div.rn.f32 	%f76, %f75, %f17;
	st.global.f32 	[%rd8], %f76;
	add.s32 	%r64, %r64, %r10;
	setp.lt.s32 	%p26, %r64, %r13;
	@%p26 bra 	$L__BB0_20;
$L__BB0_21:
	ret;

}


// ===== COMPILED SASS (sm_100) =====

	.target	sm_100

	.elftype	@"ET_EXEC"


//--------------------- .note.nv.tkinfo           --------------------------
	.section	.note.nv.tkinfo,"",@"SHT_NOTE"
	.sectionflags	@"SHF_NOTE_NV_TKINFO"
	.tkinfo
        /*0018*/ 	.word	0x00000002
        /*0030*/ 	.string	""
        /*0030*/ 	.string	"ptxas"
        /*0030*/ 	.string	"Cuda compilation tools, release 13.0, V13.0.88"
        /*0030*/ 	.string	"Build cuda_13.0.r13.0/compiler.36424714_0"
        /*0030*/ 	.string	"-arch sm_100 -m 64 "



//--------------------- .note.nv.cuinfo           --------------------------
	.section	.note.nv.cuinfo,"",@"SHT_NOTE"
	.sectionflags	@"SHF_NOTE_NV_CUINFO"
        /*0018*/ 	.short	0x0002
        /*001a*/ 	.short	0x0064
        /*001c*/ 	.short	0x0082
	.zero		2


//--------------------- .nv.info                  --------------------------
	.section	.nv.info,"",@"SHT_CUDA_INFO"
	.align	4


	//----- nvinfo : EIATTR_REGCOUNT
	.align		4
        /*0000*/ 	.byte	0x04, 0x2f
        /*0002*/ 	.short	(.L_1 - .L_0)
	.align		4
.L_0:
        /*0004*/ 	.word	index@(_Z14softmax_kernelPfiiiifb)
        /*0008*/ 	.word	0x00000018


	//----- nvinfo : EIATTR_FRAME_SIZE
	.align		4
.L_1:
        /*000c*/ 	.byte	0x04, 0x11
        /*000e*/ 	.short	(.L_3 - .L_2)
	.align		4
.L_2:
        /*0010*/ 	.word	index@($__internal_0_$__cuda_sm3x_div_rn_noftz_f32_slowpath)
        /*0014*/ 	.word	0x00000000


	//----- nvinfo : EIATTR_FRAME_SIZE
	.align		4
.L_3:
        /*0018*/ 	.byte	0x04, 0x11
        /*001a*/ 	.short	(.L_5 - .L_4)
	.align		4
.L_4:
        /*001c*/ 	.word	index@(_Z14softmax_kernelPfiiiifb)
        /*0020*/ 	.word	0x00000000


	//----- nvinfo : EIATTR_MIN_STACK_SIZE
	.align		4
.L_5:
        /*0024*/ 	.byte	0x04, 0x12
        /*0026*/ 	.short	(.L_7 - .L_6)
	.align		4
.L_6:
        /*0028*/ 	.word	index@(_Z14softmax_kernelPfiiiifb)
        /*002c*/ 	.word	0x00000000
.L_7:


//--------------------- .nv.compat                --------------------------
	.section	.nv.compat,"",@"SHT_CUDA_COMPAT_INFO"
	.align	4
        /*0000*/ 	.byte	0x02, 0x09, 0x00, 0x00, 0x02, 0x02, 0x01, 0x00, 0x02, 0x05, 0x05, 0x00, 0x03, 0x07, 0x01, 0x01
        /*0010*/ 	.byte	0x02, 0x03, 0x00, 0x00, 0x02, 0x06, 0x01, 0x00, 0x04, 0x0b, 0x08, 0x00, 0x01, 0x00, 0x00, 0x00
        /*0020*/ 	.byte	0x00, 0x00, 0x00, 0x00


//--------------------- .nv.info._Z14softmax_kernelPfiiiifb --------------------------
	.section	.nv.info._Z14softmax_kernelPfiiiifb,"",@"SHT_CUDA_INFO"
	.sectionflags	@""
	.align	4


	//----- nvinfo : EIATTR_CUDA_API_VERSION
	.align		4
        /*0000*/ 	.byte	0x04, 0x37
        /*0002*/ 	.short	(.L_9 - .L_8)
.L_8:
        /*0004*/ 	.word	0x00000082


	//----- nvinfo : EIATTR_KPARAM_INFO
	.align		4
.L_9:
        /*0008*/ 	.byte	0x04, 0x17
        /*000a*/ 	.short	(.L_11 - .L_10)
.L_10:
        /*000c*/ 	.word	0x00000000
        /*0010*/ 	.short	0x0006
        /*0012*/ 	.short	0x001c
        /*0014*/ 	.byte	0x00, 0xf0, 0x05, 0x00


	//----- nvinfo : EIATTR_KPARAM_INFO
	.align		4
.L_11:
        /*0018*/ 	.byte	0x04, 0x17
        /*001a*/ 	.short	(.L_13 - .L_12)
.L_12:
        /*001c*/ 	.word	0x00000000
        /*0020*/ 	.short	0x0005
        /*0022*/ 	.short	0x0018
        /*0024*/ 	.byte	0x00, 0xf0, 0x11, 0x00


	//----- nvinfo : EIATTR_KPARAM_INFO
	.align		4
.L_13:
        /*0028*/ 	.byte	0x04, 0x17
        /*002a*/ 	.short	(.L_15 - .L_14)
.L_14:
        /*002c*/ 	.word	0x00000000
        /*0030*/ 	.short	0x0004
        /*0032*/ 	.short	0x0014
        /*0034*/ 	.byte	0x00, 0xf0, 0x11, 0x00


	//----- nvinfo : EIATTR_KPARAM_INFO
	.align		4
.L_15:
        /*0038*/ 	.byte	0x04, 0x17
        /*003a*/ 	.short	(.L_17 - .L_16)
.L_16:
        /*003c*/ 	.word	0x00000000
        /*0040*/ 	.short	0x0003
        /*0042*/ 	.short	0x0010
        /*0044*/ 	.byte	0x00, 0xf0, 0x11, 0x00


	//----- nvinfo : EIATTR_KPARAM_INFO
	.align		4
.L_17:
        /*0048*/ 	.byte	0x04, 0x17
        /*004a*/ 	.short	(.L_19 - .L_18)
.L_18:
        /*004c*/ 	.word	0x00000000
        /*0050*/ 	.short	0x0002
        /*0052*/ 	.short	0x000c
        /*0054*/ 	.byte	0x00, 0xf0, 0x11, 0x00


	//----- nvinfo : EIATTR_KPARAM_INFO
	.align		4
.L_19:
        /*0058*/ 	.byte	0x04, 0x17
        /*005a*/ 	.short	(.L_21 - .L_20)
.L_20:
        /*005c*/ 	.word	0x00000000
        /*0060*/ 	.short	0x0001
        /*0062*/ 	.short	0x0008
        /*0064*/ 	.byte	0x00, 0xf0, 0x11, 0x00


	//----- nvinfo : EIATTR_KPARAM_INFO
	.align		4
.L_21:
        /*0068*/ 	.byte	0x04, 0x17
        /*006a*/ 	.short	(.L_23 - .L_22)
.L_22:
        /*006c*/ 	.word	0x00000000
        /*0070*/ 	.short	0x0000
        /*0072*/ 	.short	0x0000
        /*0074*/ 	.byte	0x00, 0xf5, 0x21, 0x00


	//----- nvinfo : EIATTR_SPARSE_MMA_MASK
	.align		4
.L_23:
        /*0078*/ 	.byte	0x03, 0x50
        /*007a*/ 	.short	0x0000


	//----- nvinfo : EIATTR_MAXREG_COUNT
	.align		4
        /*007c*/ 	.byte	0x03, 0x1b
        /*007e*/ 	.short	0x00ff


	//----- nvinfo : EIATTR_NUM_BARRIERS
	.align		4
        /*0080*/ 	.byte	0x02, 0x4c
        /*0082*/ 	.byte	0x01
	.zero		1


	//----- nvinfo : EIATTR_MERCURY_ISA_VERSION
	.align		4
        /*0084*/ 	.byte	0x03, 0x5f
        /*0086*/ 	.short	0x0101


	//----- nvinfo : EIATTR_COOP_GROUP_MASK_REGIDS
	.align		4
        /*0088*/ 	.byte	0x04, 0x29
        /*008a*/ 	.short	(.L_25 - .L_24)


	//   ....[0]....
.L_24:
        /*008c*/ 	.word	0xffffffff


	//   ....[1]....
        /*0090*/ 	.word	0xffffffff


	//   ....[2]....
        /*0094*/ 	.word	0xffffffff


	//   ....[3]....
        /*0098*/ 	.word	0xffffffff


	//   ....[4]....
        /*009c*/ 	.word	0xffffffff


	//   ....[5]....
        /*00a0*/ 	.word	0xffffffff


	//   ....[6]....
        /*00a4*/ 	.word	0xffffffff


	//   ....[7]....
        /*00a8*/ 	.word	0xffffffff


	//   ....[8]....
        /*00ac*/ 	.word	0xffffffff


	//   ....[9]....
        /*00b0*/ 	.word	0xffffffff


	//   ....[10]....
        /*00b4*/ 	.word	0xffffffff


	//   ....[11]....
        /*00b8*/ 	.word	0xffffffff


	//   ....[12]....
        /*00bc*/ 	.word	0xffffffff


	//   ....[13]....
        /*00c0*/ 	.word	0xffffffff


	//----- nvinfo : EIATTR_COOP_GROUP_INSTR_OFFSETS
	.align		4
.L_25:
        /*00c4*/ 	.byte	0x04, 0x28
        /*00c6*/ 	.short	(.L_27 - .L_26)


	//   ....[0]....
.L_26:
        /*00c8*/ 	.word	0x00000150


	//   ....[1]....
        /*00cc*/ 	.word	0x00000180


	//   ....[2]....
        /*00d0*/ 	.word	0x000001b0


	//   ....[3]....
        /*00d4*/ 	.word	0x00000250


	//   ....[4]....
        /*00d8*/ 	.word	0x000002a0


	//   ....[5]....
        /*00dc*/ 	.word	0x00000370


	//   ....[6]....
        /*00e0*/ 	.word	0x00000390


	//   ....[7]....
        /*00e4*/ 	.word	0x00000570


	//   ....[8]....
        /*00e8*/ 	.word	0x000005f0


	//   ....[9]....
        /*00ec*/ 	.word	0x00000630


	//   ....[10]....
        /*00f0*/ 	.word	0x00000660


	//   ....[11]....
        /*00f4*/ 	.word	0x000006c0


	//   ....[12]....
        /*00f8*/ 	.word	0x00000770


	//   ....[13]....
        /*00fc*/ 	.word	0x00000790


	//----- nvinfo : EIATTR_VRC_CTA_INIT_COUNT
	.align		4
.L_27:
        /*0100*/ 	.byte	0x02, 0x4a
	.zero		1
	.zero		1


	//----- nvinfo : EIATTR_EXIT_INSTR_OFFSETS
	.align		4
        /*0104*/ 	.byte	0x04, 0x1c
        /*0106*/ 	.short	(.L_29 - .L_28)


	//   ....[0]....
.L_28:
        /*0108*/ 	.word	0x000007c0


	//   ....[1]....
        /*010c*/ 	.word	0x00000a40


	//----- nvinfo : EIATTR_CRS_STACK_SIZE
	.align		4
.L_29:
        /*0110*/ 	.byte	0x04, 0x1e
        /*0112*/ 	.short	(.L_31 - .L_30)
.L_30:
        /*0114*/ 	.word	0x00000000


	//----- nvinfo : EIATTR_CBANK_PARAM_SIZE
	.align		4
.L_31:
        /*0118*/ 	.byte	0x03, 0x19
        /*011a*/ 	.short	0x001d


	//----- nvinfo : EIATTR_PARAM_CBANK
	.align		4
        /*011c*/ 	.byte	0x04, 0x0a
        /*011e*/ 	.short	(.L_33 - .L_32)
	.align		4
.L_32:
        /*0120*/ 	.word	index@(.nv.constant0._Z14softmax_kernelPfiiiifb)
        /*0124*/ 	.short	0x0380
        /*0126*/ 	.short	0x001d


	//----- nvinfo : EIATTR_SW_WAR
	.align		4
.L_33:
        /*0128*/ 	.byte	0x04, 0x36
        /*012a*/ 	.short	(.L_35 - .L_34)
.L_34:
        /*012c*/ 	.word	0x00000008
.L_35:


//--------------------- .nv.callgraph             --------------------------
	.section	.nv.callgraph,"",@"SHT_CUDA_CALLGRAPH"
	.align	4
	.sectionentsize	8
	.align		4
        /*0000*/ 	.word	0x00000000
	.align		4
        /*0004*/ 	.word	0xffffffff
	.align		4
        /*0008*/ 	.word	0x00000000
	.align		4
        /*000c*/ 	.word	0xfffffffe
	.align		4
        /*0010*/ 	.word	0x00000000
	.align		4
        /*0014*/ 	.word	0xfffffffd
	.align		4
        /*0018*/ 	.word	0x00000000
	.align		4
        /*001c*/ 	.word	0xfffffffc


//--------------------- .text._Z14softmax_kernelPfiiiifb --------------------------
	.section	.text._Z14softmax_kernelPfiiiifb,"ax",@progbits
	.align	128
        .global         _Z14softmax_kernelPfiiiifb
        .type           _Z14softmax_kernelPfiiiifb,@function
        .size           _Z14softmax_kernelPfiiiifb,(.L_x_21 - _Z14softmax_kernelPfiiiifb)
        .other          _Z14softmax_kernelPfiiiifb,@"STO_CUDA_ENTRY STV_DEFAULT"
_Z14softmax_kernelPfiiiifb:
.text._Z14softmax_kernelPfiiiifb:
[----:B------:R-:W-:Y:S01]  /*0000*/  LDC R1, c[0x0][0x37c] ;  /* 0x0000df00ff017b82 */ /* 0x000fe20000000800 */
[----:B------:R-:W0:Y:S07]  /*0010*/  S2R R2, SR_TID.X ;  /* 0x0000000000027919 */ /* 0x000e2e0000002100 */
[----:B------:R-:W0:Y:S01]  /*0020*/  LDC R3, c[0x0][0x394] ;  /* 0x0000e500ff037b82 */ /* 0x000e220000000800 */
[----:B------:R-:W1:Y:S01]  /*0030*/  LDCU.64 UR6, c[0x0][0x358] ;  /* 0x00006b00ff0677ac */ /* 0x000e620008000a00 */
[----:B------:R-:W-:Y:S01]  /*0040*/  BSSY.RECONVERGENT B0, `(.L_x_0) ;  /* 0x0000010000007945 */ /* 0x000fe20003800200 */
[----:B------:R-:W-:-:S05]  /*0050*/  IMAD.MOV.U32 R8, RZ, RZ, -0x2feafd07 ;  /* 0xd01502f9ff087424 */ /* 0x000fca00078e00ff */
[----:B------:R-:W2:Y:S01]  /*0060*/  S2UR UR8, SR_CTAID.X ;  /* 0x00000000000879c3 */ /* 0x000ea20000002500 */
[----:B0-----:R-:W-:-:S13]  /*0070*/  ISETP.GE.AND P0, PT, R2, R3, PT ;  /* 0x000000030200720c */ /* 0x001fda0003f06270 */
[----:B-12---:R-:W-:Y:S05]  /*0080*/  @P0 BRA `(.L_x_1) ;  /* 0x00000000002c0947 */ /* 0x006fea0003800000 */
[----:B------:R-:W0:Y:S01]  /*0090*/  LDC R9, c[0x0][0x360] ;  /* 0x0000d800ff097b82 */ /* 0x000e220000000800 */
[----:B------:R-:W-:Y:S02]  /*00a0*/  IMAD.MOV.U32 R8, RZ, RZ, -0x2feafd07 ;  /* 0xd01502f9ff087424 */ /* 0x000fe400078e00ff */
[----:B------:R-:W-:-:S05]  /*00b0*/  IMAD.MOV.U32 R0, RZ, RZ, R2 ;  /* 0x000000ffff007224 */ /* 0x000fca00078e0002 */
[----:B------:R-:W1:Y:S02]  /*00c0*/  LDC.64 R6, c[0x0][0x380] ;  /* 0x0000e000ff067b82 */ /* 0x000e640000000a00 */
.L_x_2:
[----:B------:R-:W-:-:S04]  /*00d0*/  IMAD R5, R3, UR8, R0 ;  /* 0x0000000803057c24 */ /* 0x000fc8000f8e0200 */
[----:B-1----:R-:W-:-:S06]  /*00e0*/  IMAD.WIDE R4, R5, 0x4, R6 ;  /* 0x0000000405047825 */ /* 0x002fcc00078e0206 */
[----:B------:R-:W2:Y:S01]  /*00f0*/  LDG.E R5, desc[UR6][R4.64] ;  /* 0x0000000604057981 */ /* 0x000ea2000c1e1900 */
[----:B0-----:R-:W-:-:S05]  /*0100*/  IMAD.IADD R0, R9, 0x1, R0 ;  /* 0x0000000109007824 */ /* 0x001fca00078e0200 */
[----:B------:R-:W-:Y:S02]  /*0110*/  ISETP.GE.AND P0, PT, R0, R3, PT ;  /* 0x000000030000720c */ /* 0x000fe40003f06270 */
[----:B--2---:R-:W-:-:S11]  /*0120*/  FMNMX R8, R5, R8, !PT ;  /* 0x0000000805087209 */ /* 0x004fd60007800000 */
[----:B------:R-:W-:Y:S05]  /*0130*/  @!P0 BRA `(.L_x_2) ;  /* 0xfffffffc00e48947 */ /* 0x000fea000383ffff */
.L_x_1:
[----:B------:R-:W-:Y:S05]  /*0140*/  BSYNC.RECONVERGENT B0 ;  /* 0x0000000000007941 */ /* 0x000fea0003800200 */
.L_x_0:
[----:B------:R-:W0:Y:S01]  /*0150*/  SHFL.BFLY PT, R5, R8, 0x10, 0x1f ;  /* 0x0e001f0008057f89 */ /* 0x000e2200000e0000 */
[----:B------:R-:W-:Y:S01]  /*0160*/  BSSY.RECONVERGENT B0, `(.L_x_3) ;  /* 0x0000040000007945 */ /* 0x000fe20003800200 */
[----:B0-----:R-:W-:-:S05]  /*0170*/  FMNMX R5, R5, R8, !PT ;  /* 0x0000000805057209 */ /* 0x001fca0007800000 */
[----:B------:R-:W0:Y:S02]  /*0180*/  SHFL.BFLY PT, R0, R5, 0x8, 0x1f ;  /* 0x0d001f0005007f89 */ /* 0x000e2400000e0000 */
[----:B0-----:R-:W-:Y:S02]  /*0190*/  FMNMX R4, R5, R0, !PT ;  /* 0x0000000005047209 */ /* 0x001fe40007800000 */
[----:B------:R-:W-:-:S03]  /*01a0*/  LOP3.LUT P0, R0, R2, 0x1f, RZ, 0xc0, !PT ;  /* 0x0000001f02007812 */ /* 0x000fc6000780c0ff */
[----:B------:R-:W0:Y:S01]  /*01b0*/  SHFL.BFLY PT, R7, R4, 0x4, 0x1f ;  /* 0x0c801f0004077f89 */ /* 0x000e2200000e0000 */
[----:B------:R-:W-:-:S09]  /*01c0*/  ISETP.GT.U32.AND P1, PT, R0, 0x3, PT ;  /* 0x000000030000780c */ /* 0x000fd20003f24070 */
[----:B------:R-:W1:Y:S01]  /*01d0*/  @!P0 S2R R10, SR_CgaCtaId ;  /* 0x00000000000a8919 */ /* 0x000e620000008800 */
[----:B------:R-:W-:-:S03]  /*01e0*/  @!P0 MOV R5, 0x400 ;  /* 0x0000040000058802 */ /* 0x000fc60000000f00 */
[----:B------:R-:W2:Y:S01]  /*01f0*/  @!P1 S2R R11, SR_CgaCtaId ;  /* 0x00000000000b9919 */ /* 0x000ea20000008800 */
[----:B------:R-:W-:Y:S01]  /*0200*/  @!P1 MOV R8, 0x400 ;  /* 0x0000040000089802 */ /* 0x000fe20000000f00 */
[----:B------:R-:W-:-:S04]  /*0210*/  @!P0 VIADD R5, R5, 0x8 ;  /* 0x0000000805058836 */ /* 0x000fc80000000000 */
[----:B------:R-:W-:Y:S01]  /*0220*/  @!P1 VIADD R8, R8, 0x8 ;  /* 0x0000000808089836 */ /* 0x000fe20000000000 */
[----:B0-----:R-:W-:Y:S01]  /*0230*/  FMNMX R7, R4, R7, !PT ;  /* 0x0000000704077209 */ /* 0x001fe20007800000 */
[----:B------:R-:W-:-:S04]  /*0240*/  IMAD.MOV.U32 R4, RZ, RZ, -0x2feafd07 ;  /* 0xd01502f9ff047424 */ /* 0x000fc800078e00ff */
[----:B------:R-:W0:Y:S01]  /*0250*/  SHFL.BFLY PT, R6, R7, 0x2, 0x1f ;  /* 0x0c401f0007067f89 */ /* 0x000e2200000e0000 */
[----:B-1----:R-:W-:-:S04]  /*0260*/  @!P0 LEA R5, R10, R5, 0x18 ;  /* 0x000000050a058211 */ /* 0x002fc800078ec0ff */
[----:B------:R-:W-:Y:S02]  /*0270*/  @!P0 LEA.HI R5, R2, R5, RZ, 0x1d ;  /* 0x0000000502058211 */ /* 0x000fe400078fe8ff */
[----:B0-----:R-:W-:Y:S02]  /*0280*/  FMNMX R6, R7, R6, !PT ;  /* 0x0000000607067209 */ /* 0x001fe40007800000 */
[----:B--2---:R-:W-:-:S03]  /*0290*/  @!P1 LEA R7, R11, R8, 0x18 ;  /* 0x000000080b079211 */ /* 0x004fc600078ec0ff */
[----:B------:R-:W0:Y:S02]  /*02a0*/  SHFL.BFLY PT, R9, R6, 0x1, 0x1f ;  /* 0x0c201f0006097f89 */ /* 0x000e2400000e0000 */
[----:B------:R-:W-:Y:S01]  /*02b0*/  @!P1 IMAD R7, R0, 0x4, R7 ;  /* 0x0000000400079824 */ /* 0x000fe200078e0207 */
[----:B0-----:R-:W-:-:S05]  /*02c0*/  FMNMX R10, R6, R9, !PT ;  /* 0x00000009060a7209 */ /* 0x001fca0007800000 */
[----:B------:R0:W-:Y:S01]  /*02d0*/  @!P0 STS [R5], R10 ;  /* 0x0000000a05008388 */ /* 0x0001e20000000800 */
[----:B------:R-:W-:Y:S01]  /*02e0*/  BAR.SYNC.DEFER_BLOCKING 0x0 ;  /* 0x0000000000007b1d */ /* 0x000fe20000010000 */
[----:B------:R-:W-:Y:S01]  /*02f0*/  ISETP.NE.AND P0, PT, R2, RZ, PT ;  /* 0x000000ff0200720c */ /* 0x000fe20003f05270 */
[----:B0-----:R-:W-:-:S12]  /*0300*/  HFMA2 R10, -RZ, RZ, 0, 0 ;  /* 0x00000000ff0a7431 */ /* 0x001fd800000001ff */
[----:B------:R-:W0:Y:S01]  /*0310*/  @!P0 S2R R11, SR_CgaCtaId ;  /* 0x00000000000b8919 */ /* 0x000e220000008800 */
[----:B------:R-:W-:Y:S01]  /*0320*/  @!P0 MOV R8, 0x400 ;  /* 0x0000040000088802 */ /* 0x000fe20000000f00 */
[----:B------:R-:W1:Y:S01]  /*0330*/  @!P1 LDS R4, [R7] ;  /* 0x0000000007049984 */ /* 0x000e620000000800 */
[----:B------:R-:W-:Y:S01]  /*0340*/  BAR.SYNC.DEFER_BLOCKING 0x0 ;  /* 0x0000000000007b1d */ /* 0x000fe20000010000 */
[----:B------:R-:W-:Y:S02]  /*0350*/  ISETP.GE.AND P1, PT, R2, R3, PT ;  /* 0x000000030200720c */ /* 0x000fe40003f26270 */
[----:B0-----:R-:W-:-:S03]  /*0360*/  @!P0 LEA R8, R11, R8, 0x18 ;  /* 0x000000080b088211 */ /* 0x001fc600078ec0ff */
[----:B-1----:R-:W0:Y:S02]  /*0370*/  SHFL.BFLY PT, R9, R4, 0x2, 0x1f ;  /* 0x0c401f0004097f89 */ /* 0x002e2400000e0000 */
[----:B0-----:R-:W-:-:S05]  /*0380*/  FMNMX R9, R9, R4, !PT ;  /* 0x0000000409097209 */ /* 0x001fca0007800000 */
[----:B------:R-:W0:Y:S02]  /*0390*/  SHFL.BFLY PT, R6, R9, 0x1, 0x1f ;  /* 0x0c201f0009067f89 */ /* 0x000e2400000e0000 */
[----:B0-----:R-:W-:-:S05]  /*03a0*/  FMNMX R5, R9, R6, !PT ;  /* 0x0000000609057209 */ /* 0x001fca0007800000 */
[----:B------:R0:W-:Y:S01]  /*03b0*/  @!P0 STS [R8], R5 ;  /* 0x0000000508008388 */ /* 0x0001e20000000800 */
[----:B------:R-:W-:Y:S05]  /*03c0*/  @P1 BRA `(.L_x_4) ;  /* 0x0000000000641947 */ /* 0x000fea0003800000 */
[----:B------:R-:W1:Y:S01]  /*03d0*/  S2UR UR5, SR_CgaCtaId ;  /* 0x00000000000579c3 */ /* 0x000e620000008800 */
[----:B------:R-:W-:Y:S01]  /*03e0*/  UMOV UR4, 0x400 ;  /* 0x0000040000047882 */ /* 0x000fe20000000000 */
[----:B------:R-:W-:Y:S02]  /*03f0*/  IMAD.MOV.U32 R10, RZ, RZ, RZ ;  /* 0x000000ffff0a7224 */ /* 0x000fe400078e00ff */
[----:B0-----:R-:W-:-:S04]  /*0400*/  IMAD.MOV.U32 R8, RZ, RZ, R2 ;  /* 0x000000ffff087224 */ /* 0x001fc800078e0002 */
[----:B------:R-:W0:Y:S08]  /*0410*/  LDC R13, c[0x0][0x360] ;  /* 0x0000d800ff0d7b82 */ /* 0x000e300000000800 */
[----:B------:R-:W2:Y:S01]  /*0420*/  LDC.64 R4, c[0x0][0x380] ;  /* 0x0000e000ff047b82 */ /* 0x000ea20000000a00 */
[----:B-1----:R-:W-:-:S09]  /*0430*/  ULEA UR4, UR5, UR4, 0x18 ;  /* 0x0000000405047291 */ /* 0x002fd2000f8ec0ff */
[----:B------:R-:W1:Y:S03]  /*0440*/  LDS R15, [UR4] ;  /* 0x00000004ff0f7984 */ /* 0x000e660008000800 */
.L_x_5:
[----:B------:R-:W-:-:S04]  /*0450*/  IMAD R7, R3, UR8, R8 ;  /* 0x0000000803077c24 */ /* 0x000fc8000f8e0208 */
[----:B--2---:R-:W-:-:S06]  /*0460*/  IMAD.WIDE R6, R7, 0x4, R4 ;  /* 0x0000000407067825 */ /* 0x004fcc00078e0204 */
[----:B------:R-:W1:Y:S01]  /*0470*/  LDG.E R6, desc[UR6][R6.64] ;  /* 0x0000000606067981 */ /* 0x000e62000c1e1900 */
[----:B------:R-:W-:Y:S02]  /*0480*/  IMAD.MOV.U32 R12, RZ, RZ, 0x3bbb989d ;  /* 0x3bbb989dff0c7424 */ /* 0x000fe400078e00ff */
[----:B------:R-:W-:Y:S02]  /*0490*/  IMAD.MOV.U32 R14, RZ, RZ, 0x437c0000 ;  /* 0x437c0000ff0e7424 */ /* 0x000fe400078e00ff */
[----:B0-----:R-:W-:-:S05]  /*04a0*/  IMAD.IADD R8, R13, 0x1, R8 ;  /* 0x000000010d087824 */ /* 0x001fca00078e0208 */
[----:B------:R-:W-:Y:S01]  /*04b0*/  ISETP.GE.AND P0, PT, R8, R3, PT ;  /* 0x000000030800720c */ /* 0x000fe20003f06270 */
[----:B-1----:R-:W-:-:S04]  /*04c0*/  FADD R9, R6, -R15 ;  /* 0x8000000f06097221 */ /* 0x002fc80000000000 */
[----:B------:R-:W-:-:S04]  /*04d0*/  FFMA.SAT R11, R9, R12, 0.5 ;  /* 0x3f000000090b7423 */ /* 0x000fc8000000200c */
[----:B------:R-:W-:-:S04]  /*04e0*/  FFMA.RM R11, R11, R14, 12582913 ;  /* 0x4b4000010b0b7423 */ /* 0x000fc8000000400e */
[C---:B------:R-:W-:Y:S01]  /*04f0*/  FADD R12, R11.reuse, -12583039 ;  /* 0xcb40007f0b0c7421 */ /* 0x040fe20000000000 */
[----:B------:R-:W-:-:S03]  /*0500*/  IMAD.SHL.U32 R11, R11, 0x800000, RZ ;  /* 0x008000000b0b7824 */ /* 0x000fc600078e00ff */
[----:B------:R-:W-:-:S04]  /*0510*/  FFMA R12, R9, 1.4426950216293334961, -R12 ;  /* 0x3fb8aa3b090c7823 */ /* 0x000fc8000000080c */
[----:B------:R-:W-:-:S06]  /*0520*/  FFMA R12, R9, 1.925963033500011079e-08, R12 ;  /* 0x32a57060090c7823 */ /* 0x000fcc000000000c */
[----:B------:R-:W0:Y:S02]  /*0530*/  MUFU.EX2 R12, R12 ;  /* 0x0000000c000c7308 */ /* 0x000e240000000800 */
[----:B0-----:R-:W-:Y:S01]  /*0540*/  FFMA R10, R11, R12, R10 ;  /* 0x0000000c0b0a7223 */ /* 0x001fe2000000000a */
[----:B------:R-:W-:Y:S06]  /*0550*/  @!P0 BRA `(.L_x_5) ;  /* 0xfffffffc00bc8947 */ /* 0x000fec000383ffff */
.L_x_4:
[----:B------:R-:W-:Y:S05]  /*0560*/  BSYNC.RECONVERGENT B0 ;  /* 0x0000000000007941 */ /* 0x000fea0003800200 */
.L_x_3:
[----:B0-----:R-:W0:Y:S01]  /*0570*/  SHFL.BFLY PT, R5, R10, 0x10, 0x1f ;  /* 0x0e001f000a057f89 */ /* 0x001e2200000e0000 */
[C---:B------:R-:W-:Y:S02]  /*0580*/  ISETP.NE.AND P0, PT, R0.reuse, RZ, PT ;  /* 0x000000ff0000720c */ /* 0x040fe40003f05270 */
[----:B------:R-:W-:-:S11]  /*0590*/  ISETP.GT.U32.AND P1, PT, R0, 0x3, PT ;  /* 0x000000030000780c */ /* 0x000fd60003f24070 */
[----:B------:R-:W1:Y:S02]  /*05a0*/  @!P0 S2R R11, SR_CgaCtaId ;  /* 0x00000000000b8919 */ /* 0x000e640000008800 */
[----:B------:R-:W-:Y:S01]  /*05b0*/  @!P1 MOV R8, 0x400 ;  /* 0x0000040000089802 */ /* 0x000fe20000000f00 */
[----:B------:R-:W2:Y:S03]  /*05c0*/  @!P1 S2R R13, SR_CgaCtaId ;  /* 0x00000000000d9919 */ /* 0x000ea60000008800 */
[----:B------:R-:W-:Y:S01]  /*05d0*/  @!P1 IADD3 R8, PT, PT, R8, 0x18, RZ ;  /* 0x0000001808089810 */ /* 0x000fe20007ffe0ff */
[----:B0-----:R-:W-:-:S05]  /*05e0*/  FADD R5, R5, R10 ;  /* 0x0000000a05057221 */ /* 0x001fca0000000000 */
[----:B------:R-:W0:Y:S01]  /*05f0*/  SHFL.BFLY PT, R4, R5, 0x8, 0x1f ;  /* 0x0d001f0005047f89 */ /* 0x000e2200000e0000 */
[----:B--2---:R-:W-:Y:S01]  /*0600*/  @!P1 LEA R13, R13, R8, 0x18 ;  /* 0x000000080d0d9211 */ /* 0x004fe200078ec0ff */
[----:B0-----:R-:W-:Y:S01]  /*0610*/  FADD R4, R5, R4 ;  /* 0x0000000405047221 */ /* 0x001fe20000000000 */
[----:B------:R-:W-:-:S04]  /*0620*/  @!P0 MOV R5, 0x400 ;  /* 0x0000040000058802 */ /* 0x000fc80000000f00 */
[----:B------:R-:W0:Y:S02]  /*0630*/  SHFL.BFLY PT, R7, R4, 0x4, 0x1f ;  /* 0x0c801f0004077f89 */ /* 0x000e2400000e0000 */
[----:B0-----:R-:W-:Y:S01]  /*0640*/  FADD R7, R4, R7 ;  /* 0x0000000704077221 */ /* 0x001fe20000000000 */
[----:B------:R-:W-:-:S04]  /*0650*/  @!P0 VIADD R4, R5, 0x18 ;  /* 0x0000001805048836 */ /* 0x000fc80000000000 */
[----:B------:R-:W0:Y:S01]  /*0660*/  SHFL.BFLY PT, R6, R7, 0x2, 0x1f ;  /* 0x0c401f0007067f89 */ /* 0x000e2200000e0000 */
[----:B-1----:R-:W-:Y:S01]  /*0670*/  @!P0 LEA R5, R11, R4, 0x18 ;  /* 0x000000040b058211 */ /* 0x002fe200078ec0ff */
[----:B------:R-:W-:Y:S02]  /*0680*/  @!P1 IMAD R4, R0, 0x4, R13 ;  /* 0x0000000400049824 */ /* 0x000fe400078e020d */
[----:B------:R-:W-:Y:S01]  /*0690*/  IMAD.MOV.U32 R0, RZ, RZ, RZ ;  /* 0x000000ffff007224 */ /* 0x000fe200078e00ff */
[----:B------:R-:W-:Y:S01]  /*06a0*/  @!P0 LEA.HI R5, R2, R5, RZ, 0x1d ;  /* 0x0000000502058211 */ /* 0x000fe200078fe8ff */
[----:B0-----:R-:W-:-:S05]  /*06b0*/  FADD R6, R7, R6 ;  /* 0x0000000607067221 */ /* 0x001fca0000000000 */
[----:B------:R-:W0:Y:S02]  /*06c0*/  SHFL.BFLY PT, R9, R6, 0x1, 0x1f ;  /* 0x0c201f0006097f89 */ /* 0x000e2400000e0000 */
[----:B0-----:R-:W-:-:S05]  /*06d0*/  FADD R8, R6, R9 ;  /* 0x0000000906087221 */ /* 0x001fca0000000000 */
[----:B------:R-:W-:Y:S01]  /*06e0*/  @!P0 STS [R5], R8 ;  /* 0x0000000805008388 */ /* 0x000fe20000000800 */
[----:B------:R-:W-:Y:S01]  /*06f0*/  BAR.SYNC.DEFER_BLOCKING 0x0 ;  /* 0x0000000000007b1d */ /* 0x000fe20000010000 */
[----:B------:R-:W-:-:S13]  /*0700*/  ISETP.NE.AND P0, PT, R2, RZ, PT ;  /* 0x000000ff0200720c */ /* 0x000fda0003f05270 */
[----:B------:R-:W0:Y:S01]  /*0710*/  @!P0 S2R R10, SR_CgaCtaId ;  /* 0x00000000000a8919 */ /* 0x000e220000008800 */
[----:B------:R-:W-:Y:S01]  /*0720*/  @!P0 MOV R9, 0x400 ;  /* 0x0000040000098802 */ /* 0x000fe20000000f00 */
[----:B------:R-:W1:Y:S01]  /*0730*/  @!P1 LDS R0, [R4] ;  /* 0x0000000004009984 */ /* 0x000e620000000800 */
[----:B------:R-:W-:Y:S01]  /*0740*/  BAR.SYNC.DEFER_BLOCKING 0x0 ;  /* 0x0000000000007b1d */ /* 0x000fe20000010000 */
[----:B------:R-:W-:Y:S02]  /*0750*/  ISETP.GE.AND P1, PT, R2, R3, PT ;  /* 0x000000030200720c */ /* 0x000fe40003f26270 */
[----:B0-----:R-:W-:-:S03]  /*0760*/  @!P0 LEA R9, R10, R9, 0x18 ;  /* 0x000000090a098211 */ /* 0x001fc600078ec0ff */
[----:B-1----:R-:W0:Y:S02]  /*0770*/  SHFL.BFLY PT, R7, R0, 0x2, 0x1f ;  /* 0x0c401f0000077f89 */ /* 0x002e2400000e0000 */
[----:B0-----:R-:W-:-:S05]  /*0780*/  FADD R7, R7, R0 ;  /* 0x0000000007077221 */ /* 0x001fca0000000000 */
[----:B------:R-:W0:Y:S02]  /*0790*/  SHFL.BFLY PT, R6, R7, 0x1, 0x1f ;  /* 0x0c201f0007067f89 */ /* 0x000e2400000e0000 */
[----:B0-----:R-:W-:-:S05]  /*07a0*/  FADD R6, R7, R6 ;  /* 0x0000000607067221 */ /* 0x001fca0000000000 */
[----:B------:R0:W-:Y:S01]  /*07b0*/  @!P0 STS [R9+0x4], R6 ;  /* 0x0000040609008388 */ /* 0x0001e20000000800 */
[----:B------:R-:W-:Y:S05]  /*07c0*/  @P1 EXIT ;  /* 0x000000000000194d */ /* 0x000fea0003800000 */
[----:B------:R-:W1:Y:S01]  /*07d0*/  S2UR UR5, SR_CgaCtaId ;  /* 0x00000000000579c3 */ /* 0x000e620000008800 */
[----:B------:R-:W-:-:S07]  /*07e0*/  UMOV UR4, 0x400 ;  /* 0x0000040000047882 */ /* 0x000fce0000000000 */
[----:B------:R-:W2:Y:S08]  /*07f0*/  LDC R11, c[0x0][0x394] ;  /* 0x0000e500ff0b7b82 */ /* 0x000eb00000000800 */
[----:B0-----:R-:W0:Y:S01]  /*0800*/  LDC.64 R6, c[0x0][0x380] ;  /* 0x0000e000ff067b82 */ /* 0x001e220000000a00 */
[----:B-1----:R-:W-:Y:S01]  /*0810*/  ULEA UR4, UR5, UR4, 0x18 ;  /* 0x0000000405047291 */ /* 0x002fe2000f8ec0ff */
[----:B------:R-:W1:Y:S08]  /*0820*/  LDCU UR5, c[0x0][0x394] ;  /* 0x00007280ff0577ac */ /* 0x000e700008000800 */
[----:B------:R-:W3:Y:S02]  /*0830*/  LDS.64 R4, [UR4] ;  /* 0x00000004ff047984 */ /* 0x000ee40008000a00 */
[----:B------:R-:W4:Y:S02]  /*0840*/  LDCU UR4, c[0x0][0x360] ;  /* 0x00006c00ff0477ac */ /* 0x000f240008000800 */
.L_x_8:
[----:B--2---:R-:W-:-:S04]  /*0850*/  IMAD R9, R11, UR8, R2 ;  /* 0x000000080b097c24 */ /* 0x004fc8000f8e0202 */
[----:B0-----:R-:W-:-:S05]  /*0860*/  IMAD.WIDE R8, R9, 0x4, R6 ;  /* 0x0000000409087825 */ /* 0x001fca00078e0206 */
[----:B------:R-:W2:Y:S01]  /*0870*/  LDG.E R3, desc[UR6][R8.64] ;  /* 0x0000000608037981 */ /* 0x000ea2000c1e1900 */
[----:B------:R-:W-:Y:S01]  /*0880*/  IMAD.MOV.U32 R0, RZ, RZ, 0x3bbb989d ;  /* 0x3bbb989dff007424 */ /* 0x000fe200078e00ff */
[----:B---3--:R-:W0:Y:S01]  /*0890*/  MUFU.RCP R12, R5 ;  /* 0x00000005000c7308 */ /* 0x008e220000001000 */
[----:B------:R-:W-:Y:S01]  /*08a0*/  IMAD.MOV.U32 R13, RZ, RZ, 0x437c0000 ;  /* 0x437c0000ff0d7424 */ /* 0x000fe200078e00ff */
[----:B------:R-:W-:Y:S01]  /*08b0*/  BSSY.RECONVERGENT B0, `(.L_x_6) ;  /* 0x0000014000007945 */ /* 0x000fe20003800200 */
[----:B--2---:R-:W-:-:S04]  /*08c0*/  FADD R3, R3, -R4 ;  /* 0x8000000403037221 */ /* 0x004fc80000000000 */
[----:B------:R-:W-:-:S04]  /*08d0*/  FFMA.SAT R0, R3, R0, 0.5 ;  /* 0x3f00000003007423 */ /* 0x000fc80000002000 */
[----:B------:R-:W-:Y:S01]  /*08e0*/  FFMA.RM R0, R0, R13, 12582913 ;  /* 0x4b40000100007423 */ /* 0x000fe2000000400d */
[----:B0-----:R-:W-:-:S03]  /*08f0*/  FFMA R13, R12, -R5, 1 ;  /* 0x3f8000000c0d7423 */ /* 0x001fc60000000805 */
[C---:B------:R-:W-:Y:S01]  /*0900*/  FADD R10, R0.reuse, -12583039 ;  /* 0xcb40007f000a7421 */ /* 0x040fe20000000000 */
[----:B------:R-:W-:Y:S02]  /*0910*/  IMAD.SHL.U32 R0, R0, 0x800000, RZ ;  /* 0x0080000000007824 */ /* 0x000fe400078e00ff */
[----:B------:R-:W-:Y:S01]  /*0920*/  FFMA R13, R12, R13, R12 ;  /* 0x0000000d0c0d7223 */ /* 0x000fe2000000000c */
[----:B------:R-:W-:-:S04]  /*0930*/  FFMA R10, R3, 1.4426950216293334961, -R10 ;  /* 0x3fb8aa3b030a7823 */ /* 0x000fc8000000080a */
[----:B------:R-:W-:-:S04]  /*0940*/  FFMA R10, R3, 1.925963033500011079e-08, R10 ;  /* 0x32a57060030a7823 */ /* 0x000fc8000000000a */
[----:B------:R-:W0:Y:S02]  /*0950*/  MUFU.EX2 R3, R10 ;  /* 0x0000000a00037308 */ /* 0x000e240000000800 */
[----:B0-----:R-:W-:-:S06]  /*0960*/  FMUL R0, R0, R3 ;  /* 0x0000000300007220 */ /* 0x001fcc0000400000 */
[----:B------:R-:W0:Y:S01]  /*0970*/  FCHK P0, R0, R5 ;  /* 0x0000000500007302 */ /* 0x000e220000000000 */
[----:B------:R-:W-:-:S04]  /*0980*/  FFMA R12, R0, R13, RZ ;  /* 0x0000000d000c7223 */ /* 0x000fc800000000ff */
[----:B------:R-:W-:-:S04]  /*0990*/  FFMA R3, R12, -R5, R0 ;  /* 0x800000050c037223 */ /* 0x000fc80000000000 */
[----:B------:R-:W-:Y:S01]  /*09a0*/  FFMA R3, R13, R3, R12 ;  /* 0x000000030d037223 */ /* 0x000fe2000000000c */
[----:B0-----:R-:W-:Y:S06]  /*09b0*/  @!P0 BRA `(.L_x_7) ;  /* 0x00000000000c8947 */ /* 0x001fec0003800000 */
[----:B------:R-:W-:-:S07]  /*09c0*/  MOV R10, 0x9e0 ;  /* 0x000009e0000a7802 */ /* 0x000fce0000000f00 */
[----:B-1--4-:R-:W-:Y:S05]  /*09d0*/  CALL.REL.NOINC `($__internal_0_$__cuda_sm3x_div_rn_noftz_f32_slowpath) ;  /* 0x00000000001c7944 */ /* 0x012fea0003c00000 */
[----:B------:R-:W-:-:S07]  /*09e0*/  IMAD.MOV.U32 R3, RZ, RZ, R0 ;  /* 0x000000ffff037224 */ /* 0x000fce00078e0000 */
.L_x_7:
[----:B-1--4-:R-:W-:Y:S05]  /*09f0*/  BSYNC.RECONVERGENT B0 ;  /* 0x0000000000007941 */ /* 0x012fea0003800200 */
.L_x_6:
[----:B------:R0:W-:Y:S01]  /*0a00*/  STG.E desc[UR6][R8.64], R3 ;  /* 0x0000000308007986 */ /* 0x0001e2000c101906 */
[----:B------:R-:W-:-:S05]  /*0a10*/  VIADD R2, R2, UR4 ;  /* 0x0000000402027c36 */ /* 0x000fca0008000000 */
[----:B------:R-:W-:-:S13]  /*0a20*/  ISETP.GE.AND P0, PT, R2, UR5, PT ;  /* 0x0000000502007c0c */ /* 0x000fda000bf06270 */
[----:B0-----:R-:W-:Y:S05]  /*0a30*/  @!P0 BRA `(.L_x_8) ;  /* 0xfffffffc00848947 */ /* 0x001fea000383ffff */
[----:B------:R-:W-:Y:S05]  /*0a40*/  EXIT ;  /* 0x000000000000794d */ /* 0x000fea0003800000 */
        .weak           $__internal_0_$__cuda_sm3x_div_rn_noftz_f32_slowpath
        .type           $__internal_0_$__cuda_sm3x_div_rn_noftz_f32_slowpath,@function
        .size           $__internal_0_$__cuda_sm3x_div_rn_noftz_f32_slowpath,(.L_x_21 - $__internal_0_$__cuda_sm3x_div_rn_noftz_f32_slowpath)
$__internal_0_$__cuda_sm3x_div_rn_noftz_f32_slowpath:
[--C-:B------:R-:W-:Y:S01]  /*0a50*/  SHF.R.U32.HI R13, RZ, 0x17, R5.reuse ;  /* 0x00000017ff0d7819 */ /* 0x100fe20000011605 */
[----:B------:R-:W-:Y:S01]  /*0a60*/  BSSY.RECONVERGENT B1, `(.L_x_9) ;  /* 0x0000065000017945 */ /* 0x000fe20003800200 */
[--C-:B------:R-:W-:Y:S01]  /*0a70*/  SHF.R.U32.HI R3, RZ, 0x17, R0.reuse ;  /* 0x00000017ff037819 */ /* 0x100fe20000011600 */
[----:B------:R-:W-:Y:S01]  /*0a80*/  IMAD.MOV.U32 R14, RZ, RZ, R0 ;  /* 0x000000ffff0e7224 */ /* 0x000fe200078e0000 */
[----:B------:R-:W-:Y:S01]  /*0a90*/  LOP3.LUT R13, R13, 0xff, RZ, 0xc0, !PT ;  /* 0x000000ff0d0d7812 */ /* 0x000fe200078ec0ff */
[----:B------:R-:W-:Y:S01]  /*0aa0*/  IMAD.MOV.U32 R15, RZ, RZ, R5 ;  /* 0x000000ffff0f7224 */ /* 0x000fe200078e0005 */
[----:B------:R-:W-:Y:S02]  /*0ab0*/  LOP3.LUT R18, R3, 0xff, RZ, 0xc0, !PT ;  /* 0x000000ff03127812 */ /* 0x000fe400078ec0ff */
[----:B------:R-:W-:-:S03]  /*0ac0*/  IADD3 R17, PT, PT, R13, -0x1, RZ ;  /* 0xffffffff0d117810 */ /* 0x000fc60007ffe0ff */
[----:B------:R-:W-:Y:S01]  /*0ad0*/  VIADD R16, R18, 0xffffffff ;  /* 0xffffffff12107836 */ /* 0x000fe20000000000 */
[----:B------:R-:W-:-:S04]  /*0ae0*/  ISETP.GT.U32.AND P0, PT, R17, 0xfd, PT ;  /* 0x000000fd1100780c */ /* 0x000fc80003f04070 */
[----:B------:R-:W-:-:S13]  /*0af0*/  ISETP.GT.U32.OR P0, PT, R16, 0xfd, P0 ;  /* 0x000000fd1000780c */ /* 0x000fda0000704470 */
[----:B------:R-:W-:Y:S01]  /*0b00*/  @!P0 IMAD.MOV.U32 R12, RZ, RZ, RZ ;  /* 0x000000ffff0c8224 */ /* 0x000fe200078e00ff */
[----:B------:R-:W-:Y:S06]  /*0b10*/  @!P0 BRA `(.L_x_10) ;  /* 0x0000000000608947 */ /* 0x000fec0003800000 */
[----:B------:R-:W-:Y:S01]  /*0b20*/  FSETP.GTU.FTZ.AND P1, PT, |R5|, +INF , PT ;  /* 0x7f8000000500780b */ /* 0x000fe20003f3c200 */
[----:B------:R-:W-:Y:S01]  /*0b30*/  IMAD.MOV.U32 R3, RZ, RZ, R5 ;  /* 0x000000ffff037224 */ /* 0x000fe200078e0005 */
[----:B------:R-:W-:-:S04]  /*0b40*/  FSETP.GTU.FTZ.AND P0, PT, |R0|, +INF , PT ;  /* 0x7f8000000000780b */ /* 0x000fc80003f1c200 */
[----:B------:R-:W-:-:S13]  /*0b50*/  PLOP3.LUT P0, PT, P0, P1, PT, 0xf8, 0x8f ;  /* 0x00000000008f781c */ /* 0x000fda0000703f70 */
[----:B------:R-:W-:Y:S05]  /*0b60*/  @P0 BRA `(.L_x_11) ;  /* 0x00000004004c0947 */ /* 0x000fea0003800000 */
[----:B------:R-:W-:-:S13]  /*0b70*/  LOP3.LUT P0, RZ, R15, 0x7fffffff, R14, 0xc8, !PT ;  /* 0x7fffffff0fff7812 */ /* 0x000fda000780c80e */
[----:B------:R-:W-:Y:S05]  /*0b80*/  @!P0 BRA `(.L_x_12) ;  /* 0x00000004003c8947 */ /* 0x000fea0003800000 */
[C---:B------:R-:W-:Y:S02]  /*0b90*/  FSETP.NEU.FTZ.AND P2, PT, |R0|.reuse, +INF , PT ;  /* 0x7f8000000000780b */ /* 0x040fe40003f5d200 */
[----:B------:R-:W-:Y:S02]  /*0ba0*/  FSETP.NEU.FTZ.AND P1, PT, |R3|, +INF , PT ;  /* 0x7f8000000300780b */ /* 0x000fe40003f3d200 */
[----:B------:R-:W-:-:S11]  /*0bb0*/  FSETP.NEU.FTZ.AND P0, PT, |R0|, +INF , PT ;  /* 0x7f8000000000780b */ /* 0x000fd60003f1d200 */
[----:B------:R-:W-:Y:S05]  /*0bc0*/  @!P1 BRA !P2, `(.L_x_12) ;  /* 0x00000004002c9947 */ /* 0x000fea0005000000 */
[----:B------:R-:W-:-:S04]  /*0bd0*/  LOP3.LUT P2, RZ, R14, 0x7fffffff, RZ, 0xc0, !PT ;  /* 0x7fffffff0eff7812 */ /* 0x000fc8000784c0ff */
[----:B------:R-:W-:-:S13]  /*0be0*/  PLOP3.LUT P1, PT, P1, P2, PT, 0x2f, 0xf2 ;  /* 0x0000000000f2781c */ /* 0x000fda0000f24577 */
[----:B------:R-:W-:Y:S05]  /*0bf0*/  @P1 BRA `(.L_x_13) ;  /* 0x0000000400181947 */ /* 0x000fea0003800000 */
[----:B------:R-:W-:-:S04]  /*0c00*/  LOP3.LUT P1, RZ, R15, 0x7fffffff, RZ, 0xc0, !PT ;  /* 0x7fffffff0fff7812 */ /* 0x000fc8000782c0ff */
[----:B------:R-:W-:-:S13]  /*0c10*/  PLOP3.LUT P0, PT, P0, P1, PT, 0x2f, 0xf2 ;  /* 0x0000000000f2781c */ /* 0x000fda0000702577 */
[----:B------:R-:W-:Y:S05]  /*0c20*/  @P0 BRA `(.L_x_14) ;  /* 0x0000000400000947 */ /* 0x000fea0003800000 */
[----:B------:R-:W-:Y:S02]  /*0c30*/  ISETP.GE.AND P0, PT, R16, RZ, PT ;  /* 0x000000ff1000720c */ /* 0x000fe40003f06270 */
[----:B------:R-:W-:-:S11]  /*0c40*/  ISETP.GE.AND P1, PT, R17, RZ, PT ;  /* 0x000000ff1100720c */ /* 0x000fd60003f26270 */
[----:B------:R-:W-:Y:S01]  /*0c50*/  @P0 IMAD.MOV.U32 R12, RZ, RZ, RZ ;  /* 0x000000ffff0c0224 */ /* 0x000fe200078e00ff */
[----:B------:R-:W-:Y:S01]  /*0c60*/  @!P0 MOV R12, 0xffffffc0 ;  /* 0xffffffc0000c8802 */ /* 0x000fe20000000f00 */
[----:B------:R-:W-:Y:S01]  /*0c70*/  @!P0 FFMA R14, R0, 1.84467440737095516160e+19, RZ ;  /* 0x5f800000000e8823 */ /* 0x000fe200000000ff */
[----:B------:R-:W-:-:S03]  /*0c80*/  @!P1 FFMA R15, R3, 1.84467440737095516160e+19, RZ ;  /* 0x5f800000030f9823 */ /* 0x000fc600000000ff */
[----:B------:R-:W-:-:S07]  /*0c90*/  @!P1 VIADD R12, R12, 0x40 ;  /* 0x000000400c0c9836 */ /* 0x000fce0000000000 */
.L_x_10:
[----:B------:R-:W-:Y:S01]  /*0ca0*/  LEA R0, R13, 0xc0800000, 0x17 ;  /* 0xc08000000d007811 */ /* 0x000fe200078eb8ff */
[----:B------:R-:W-:Y:S01]  /*0cb0*/  VIADD R3, R18, 0xffffff81 ;  /* 0xffffff8112037836 */ /* 0x000fe20000000000 */
[----:B------:R-:W-:Y:S03]  /*0cc0*/  BSSY.RECONVERGENT B2, `(.L_x_15) ;  /* 0x0000035000027945 */ /* 0x000fe60003800200 */
[----:B------:R-:W-:Y:S01]  /*0cd0*/  IMAD.IADD R15, R15, 0x1, -R0 ;  /* 0x000000010f0f7824 */ /* 0x000fe200078e0a00 */
[C---:B------:R-:W-:Y:S01]  /*0ce0*/  IADD3 R13, PT, PT, R3.reuse, 0x7f, -R13 ;  /* 0x0000007f030d7810 */ /* 0x040fe20007ffe80d */
[----:B------:R-:W-:Y:S02]  /*0cf0*/  IMAD R0, R3, -0x800000, R14 ;  /* 0xff80000003007824 */ /* 0x000fe400078e020e */
[----:B------:R-:W0:Y:S01]  /*0d00*/  MUFU.RCP R16, R15 ;  /* 0x0000000f00107308 */ /* 0x000e220000001000 */
[----:B------:R-:W-:Y:S01]  /*0d10*/  FADD.FTZ R17, -R15, -RZ ;  /* 0x800000ff0f117221 */ /* 0x000fe20000010100 */
[----:B------:R-:W-:-:S03]  /*0d20*/  IMAD.IADD R13, R13, 0x1, R12 ;  /* 0x000000010d0d7824 */ /* 0x000fc600078e020c */
[----:B0-----:R-:W-:-:S04]  /*0d30*/  FFMA R19, R16, R17, 1 ;  /* 0x3f80000010137423 */ /* 0x001fc80000000011 */
[----:B------:R-:W-:-:S04]  /*0d40*/  FFMA R21, R16, R19, R16 ;  /* 0x0000001310157223 */ /* 0x000fc80000000010 */
[----:B------:R-:W-:-:S04]  /*0d50*/  FFMA R14, R0, R21, RZ ;  /* 0x00000015000e7223 */ /* 0x000fc800000000ff */
[----:B------:R-:W-:-:S04]  /*0d60*/  FFMA R19, R17, R14, R0 ;  /* 0x0000000e11137223 */ /* 0x000fc80000000000 */
[----:B------:R-:W-:-:S04]  /*0d70*/  FFMA R14, R21, R19, R14 ;  /* 0x00000013150e7223 */ /* 0x000fc8000000000e */
[----:B------:R-:W-:-:S04]  /*0d80*/  FFMA R17, R17, R14, R0 ;  /* 0x0000000e11117223 */ /* 0x000fc80000000000 */
[----:B------:R-:W-:-:S05]  /*0d90*/  FFMA R0, R21, R17, R14 ;  /* 0x0000001115007223 */ /* 0x000fca000000000e */
[----:B------:R-:W-:-:S04]  /*0da0*/  SHF.R.U32.HI R3, RZ, 0x17, R0 ;  /* 0x00000017ff037819 */ /* 0x000fc80000011600 */
[----:B------:R-:W-:-:S05]  /*0db0*/  LOP3.LUT R3, R3, 0xff, RZ, 0xc0, !PT ;  /* 0x000000ff03037812 */ /* 0x000fca00078ec0ff */
[----:B------:R-:W-:-:S04]  /*0dc0*/  IMAD.IADD R15, R3, 0x1, R13 ;  /* 0x00000001030f7824 */ /* 0x000fc800078e020d */
[----:B------:R-:W-:-:S05]  /*0dd0*/  VIADD R3, R15, 0xffffffff ;  /* 0xffffffff0f037836 */ /* 0x000fca0000000000 */
[----:B------:R-:W-:-:S13]  /*0de0*/  ISETP.GE.U32.AND P0, PT, R3, 0xfe, PT ;  /* 0x000000fe0300780c */ /* 0x000fda0003f06070 */
[----:B------:R-:W-:Y:S05]  /*0df0*/  @!P0 BRA `(.L_x_16) ;  /* 0x0000000000808947 */ /* 0x000fea0003800000 */
[----:B------:R-:W-:-:S13]  /*0e00*/  ISETP.GT.AND P0, PT, R15, 0xfe, PT ;  /* 0x000000fe0f00780c */ /* 0x000fda0003f04270 */
[----:B------:R-:W-:Y:S05]  /*0e10*/  @P0 BRA `(.L_x_17) ;  /* 0x00000000006c0947 */ /* 0x000fea0003800000 */
[----:B------:R-:W-:-:S13]  /*0e20*/  ISETP.GE.AND P0, PT, R15, 0x1, PT ;  /* 0x000000010f00780c */ /* 0x000fda0003f06270 */
[----:B------:R-:W-:Y:S05]  /*0e30*/  @P0 BRA `(.L_x_18) ;  /* 0x0000000000740947 */ /* 0x000fea0003800000 */
[----:B------:R-:W-:Y:S02]  /*0e40*/  ISETP.GE.AND P0, PT, R15, -0x18, PT ;  /* 0xffffffe80f00780c */ /* 0x000fe40003f06270 */
[----:B------:R-:W-:-:S11]  /*0e50*/  LOP3.LUT R0, R0, 0x80000000, RZ, 0xc0, !PT ;  /* 0x8000000000007812 */ /* 0x000fd600078ec0ff */
[----:B------:R-:W-:Y:S05]  /*0e60*/  @!P0 BRA `(.L_x_18) ;  /* 0x0000000000688947 */ /* 0x000fea0003800000 */
[CCC-:B------:R-:W-:Y:S01]  /*0e70*/  FFMA.RZ R3, R21.reuse, R17.reuse, R14.reuse ;  /* 0x0000001115037223 */ /* 0x1c0fe2000000c00e */
[-CC-:B------:R-:W-:Y:S01]  /*0e80*/  FFMA.RM R12, R21, R17.reuse, R14.reuse ;  /* 0x00000011150c7223 */ /* 0x180fe2000000400e */
[C---:B------:R-:W-:Y:S02]  /*0e90*/  ISETP.NE.AND P2, PT, R15.reuse, RZ, PT ;  /* 0x000000ff0f00720c */ /* 0x040fe40003f45270 */
[----:B------:R-:W-:Y:S02]  /*0ea0*/  ISETP.NE.AND P1, PT, R15, RZ, PT ;  /* 0x000000ff0f00720c */ /* 0x000fe40003f25270 */
[----:B------:R-:W-:Y:S01]  /*0eb0*/  LOP3.LUT R13, R3, 0x7fffff, RZ, 0xc0, !PT ;  /* 0x007fffff030d7812 */ /* 0x000fe200078ec0ff */
[----:B------:R-:W-:Y:S01]  /*0ec0*/  FFMA.RP R3, R21, R17, R14 ;  /* 0x0000001115037223 */ /* 0x000fe2000000800e */
[----:B------:R-:W-:Y:S01]  /*0ed0*/  IADD3 R14, PT, PT, R15, 0x20, RZ ;  /* 0x000000200f0e7810 */ /* 0x000fe20007ffe0ff */
[----:B------:R-:W-:Y:S01]  /*0ee0*/  IMAD.MOV R15, RZ, RZ, -R15 ;  /* 0x000000ffff0f7224 */ /* 0x000fe200078e0a0f */
[----:B------:R-:W-:-:S02]  /*0ef0*/  LOP3.LUT R13, R13, 0x800000, RZ, 0xfc, !PT ;  /* 0x008000000d0d7812 */ /* 0x000fc400078efcff */
[----:B------:R-:W-:Y:S02]  /*0f00*/  FSETP.NEU.FTZ.AND P0, PT, R3, R12, PT ;  /* 0x0000000c0300720b */ /* 0x000fe40003f1d000 */
[----:B------:R-:W-:Y:S02]  /*0f10*/  SHF.L.U32 R14, R13, R14, RZ ;  /* 0x0000000e0d0e7219 */ /* 0x000fe400000006ff */
[----:B------:R-:W-:Y:S02]  /*0f20*/  SEL R12, R15, RZ, P2 ;  /* 0x000000ff0f0c7207 */ /* 0x000fe40001000000 */
[----:B------:R-:W-:Y:S02]  /*0f30*/  ISETP.NE.AND P1, PT, R14, RZ, P1 ;  /* 0x000000ff0e00720c */ /* 0x000fe40000f25270 */
[----:B------:R-:W-:Y:S02]  /*0f40*/  SHF.R.U32.HI R12, RZ, R12, R13 ;  /* 0x0000000cff0c7219 */ /* 0x000fe4000001160d */
[----:B------:R-:W-:-:S02]  /*0f50*/  PLOP3.LUT P0, PT, P0, P1, PT, 0xf8, 0x8f ;  /* 0x00000000008f781c */ /* 0x000fc40000703f70 */
[----:B------:R-:W-:Y:S02]  /*0f60*/  SHF.R.U32.HI R14, RZ, 0x1, R12 ;  /* 0x00000001ff0e7819 */ /* 0x000fe4000001160c */
[----:B------:R-:W-:-:S04]  /*0f70*/  SEL R3, RZ, 0x1, !P0 ;  /* 0x00000001ff037807 */ /* 0x000fc80004000000 */
[----:B------:R-:W-:-:S04]  /*0f80*/  LOP3.LUT R3, R3, 0x1, R14, 0xf8, !PT ;  /* 0x0000000103037812 */ /* 0x000fc800078ef80e */
[----:B------:R-:W-:-:S05]  /*0f90*/  LOP3.LUT R3, R3, R12, RZ, 0xc0, !PT ;  /* 0x0000000c03037212 */ /* 0x000fca00078ec0ff */
[----:B------:R-:W-:-:S05]  /*0fa0*/  IMAD.IADD R3, R14, 0x1, R3 ;  /* 0x000000010e037824 */ /* 0x000fca00078e0203 */
[----:B------:R-:W-:Y:S01]  /*0fb0*/  LOP3.LUT R0, R3, R0, RZ, 0xfc, !PT ;  /* 0x0000000003007212 */ /* 0x000fe200078efcff */
[----:B------:R-:W-:Y:S06]  /*0fc0*/  BRA `(.L_x_18) ;  /* 0x0000000000107947 */ /* 0x000fec0003800000 */
.L_x_17:
[----:B------:R-:W-:-:S04]  /*0fd0*/  LOP3.LUT R0, R0, 0x80000000, RZ, 0xc0, !PT ;  /* 0x8000000000007812 */ /* 0x000fc800078ec0ff */
[----:B------:R-:W-:Y:S01]  /*0fe0*/  LOP3.LUT R0, R0, 0x7f800000, RZ, 0xfc, !PT ;  /* 0x7f80000000007812 */ /* 0x000fe200078efcff */
[----:B------:R-:W-:Y:S06]  /*0ff0*/  BRA `(.L_x_18) ;  /* 0x0000000000047947 */ /* 0x000fec0003800000 */
.L_x_16:
[----:B------:R-:W-:-:S07]  /*1000*/  IMAD R0, R13, 0x800000, R0 ;  /* 0x008000000d007824 */ /* 0x000fce00078e0200 */
.L_x_18:
[----:B------:R-:W-:Y:S05]  /*1010*/  BSYNC.RECONVERGENT B2 ;  /* 0x0000000000027941 */ /* 0x000fea0003800200 */
.L_x_15:
[----:B------:R-:W-:Y:S05]  /*1020*/  BRA `(.L_x_19) ;  /* 0x0000000000207947 */ /* 0x000fea0003800000 */
.L_x_14:
[----:B------:R-:W-:-:S04]  /*1030*/  LOP3.LUT R0, R15, 0x80000000, R14, 0x48, !PT ;  /* 0x800000000f007812 */ /* 0x000fc800078e480e */
[----:B------:R-:W-:Y:S01]  /*1040*/  LOP3.LUT R0, R0, 0x7f800000, RZ, 0xfc, !PT ;  /* 0x7f80000000007812 */ /* 0x000fe200078efcff */
[----:B------:R-:W-:Y:S06]  /*1050*/  BRA `(.L_x_19) ;  /* 0x0000000000147947 */ /* 0x000fec0003800000 */
.L_x_13:
[----:B------:R-:W-:Y:S01]  /*1060*/  LOP3.LUT R0, R15, 0x80000000, R14, 0x48, !PT ;  /* 0x800000000f007812 */ /* 0x000fe200078e480e */
[----:B------:R-:W-:Y:S06]  /*1070*/  BRA `(.L_x_19) ;  /* 0x00000000000c7947 */ /* 0x000fec0003800000 */
.L_x_12:
[----:B------:R-:W0:Y:S01]  /*1080*/  MUFU.RSQ R0, -QNAN ;  /* 0xffc0000000007908 */ /* 0x000e220000001400 */
[----:B------:R-:W-:Y:S05]  /*1090*/  BRA `(.L_x_19) ;  /* 0x0000000000047947 */ /* 0x000fea0003800000 */
.L_x_11:
[----:B------:R-:W-:-:S07]  /*10a0*/  FADD.FTZ R0, R0, R3 ;  /* 0x0000000300007221 */ /* 0x000fce0000010000 */
.L_x_19:
[----:B------:R-:W-:Y:S05]  /*10b0*/  BSYNC.RECONVERGENT B1 ;  /* 0x0000000000017941 */ /* 0x000fea0003800200 */
.L_x_9:
[----:B------:R-:W-:Y:S02]  /*10c0*/  IMAD.MOV.U32 R12, RZ, RZ, R10 ;  /* 0x000000ffff0c7224 */ /* 0x000fe400078e000a */
[----:B------:R-:W-:-:S04]  /*10d0*/  IMAD.MOV.U32 R13, RZ, RZ, 0x0 ;  /* 0x00000000ff0d7424 */ /* 0x000fc800078e00ff */
[----:B0-----:R-:W-:Y:S05]  /*10e0*/  RET.REL.NODEC R12 `(_Z14softmax_kernelPfiiiifb) ;  /* 0xffffffec0cc47950 */ /* 0x001fea0003c3ffff */
.L_x_20:
[----:B------:R-:W-:-:S00]  /*10f0*/  BRA `(.L_x_20) ;  /* 0xfffffffc00fc7947 */ /* 0x000fc0000383ffff */
[----:B------:R-:W-:-:S00]  /*1100*/  NOP ;  /* 0x0000000000007918 */ /* 0x000fc00000000000 */
[----:B------:R-:W-:-:S00]  /*1110*/  NOP ;  /* 0x0000000000007918 */ /* 0x000fc00000000000 */
[----:B------:R-:W-:-:S00]  /*1120*/  NOP ;  /* 0x0000000000007918 */ /* 0x000fc00000000000 */
[----:B------:R-:W-:-:S00]  /*1130*/  NOP ;  /* 0x0000000000007918 */ /* 0x000fc00000000000 */
[----:B------:R-:W-:-:S00]  /*1140*/  NOP ;  /* 0x0000000000007918 */ /* 0x000fc00000000000 */
[----:B------:R-:W-:-:S00]  /*1150*/  NOP ;  /* 0x0000000000007918 */ /* 0x000fc00000000000 */
[----:B------:R-:W-:-:S00]  /*1160*/  NOP ;  /* 0x0000000000007918 */ /* 0x000fc00000000000 */
[----:B------:R-:W-:-:S00]  /*1170*/  NOP ;  /* 0x0000000000007918 */ /* 0x000fc00000000000 */
.L_x_21:


//--------------------- .nv.shared._Z14softmax_kernelPfiiiifb --------------------------
	.section	.nv.shared._Z14softmax_kernelPfiiiifb,"aw",@nobits
	.sectionflags	@""
	.align	4
.nv.shared._Z14softmax_kernelPfiiiifb:
	.zero		1064


//--------------------- .nv.shared.reserved.0     --------------------------
	.section	.nv.shared.reserved.0,"aw",@nobits
	.weak		__nv_reservedSMEM_offset_0_alias
	.size		__nv_reservedSMEM_offset_0_alias, 0, 64
	.other		__nv_reservedSMEM_offset_0_alias,@"STO_CUDA_RESERVED_SHARED STV_DEFAULT"
__nv_reservedSMEM_offset_0_alias:
	.zero		0
	.zero		64


//--------------------- .nv.constant0._Z14softmax_kernelPfiiiifb --------------------------
	.section	.nv.constant0._Z14softmax_kernelPfiiiifb,"a",@progbits
	.sectionflags	@""
	.align	4
.nv.constant0._Z14softmax_kernelPfiiiifb:
	.zero		925


//--------------------- SYMBOLS --------------------------

	.type		.nv.reservedSmem.offset0,@object
	.size		.nv.reservedSmem.offset0,0x4
	.type		.nv.reservedSmem.cap,@object
	.size		.nv.reservedSmem.cap,0x4
